	.headerflags	@"EF_CUDA_TEXMODE_UNIFIED EF_CUDA_64BIT_ADDRESS EF_CUDA_ACCELERATORS EF_CUDA_SM90 EF_CUDA_VIRTUAL_SM(EF_CUDA_SM90)"
	.elftype	@"ET_EXEC"


//--------------------- .nv.info                  --------------------------
	.section	.nv.info,"",@"SHT_CUDA_INFO"
	.align	4


	//----- nvinfo : EIATTR_REGCOUNT
	.align		4
        /*0000*/ 	.byte	0x04, 0x2f
        /*0002*/ 	.short	(.L_1 - .L_0)
	.align		4
.L_0:
        /*0004*/ 	.word	index@(triton_poi_fused__unsafe_index_add_convolution_mul_sub_9)
        /*0008*/ 	.word	0x00000022


	//----- nvinfo : EIATTR_MIN_STACK_SIZE
	.align		4
.L_1:
        /*000c*/ 	.byte	0x04, 0x12
        /*000e*/ 	.short	(.L_3 - .L_2)
	.align		4
.L_2:
        /*0010*/ 	.word	index@(triton_poi_fused__unsafe_index_add_convolution_mul_sub_9)
        /*0014*/ 	.word	0x00000000


	//----- nvinfo : EIATTR_FRAME_SIZE
	.align		4
.L_3:
        /*0018*/ 	.byte	0x04, 0x11
        /*001a*/ 	.short	(.L_5 - .L_4)
	.align		4
.L_4:
        /*001c*/ 	.word	index@(triton_poi_fused__unsafe_index_add_convolution_mul_sub_9)
        /*0020*/ 	.word	0x00000000


	//----- nvinfo : EIATTR_MIN_STACK_SIZE
	.align		4
.L_5:
        /*0024*/ 	.byte	0x04, 0x12
        /*0026*/ 	.short	(.L_7 - .L_6)
	.align		4
.L_6:
        /*0028*/ 	.word	index@(triton_poi_fused__unsafe_index_add_convolution_mul_sub_9)
        /*002c*/ 	.word	0x00000000
.L_7:


//--------------------- .nv.info.triton_poi_fused__unsafe_index_add_convolution_mul_sub_9 --------------------------
	.section	.nv.info.triton_poi_fused__unsafe_index_add_convolution_mul_sub_9,"",@"SHT_CUDA_INFO"
	.sectionflags	@""
	.align	4


	//----- nvinfo : EIATTR_CUDA_API_VERSION
	.align		4
        /*0000*/ 	.byte	0x04, 0x37
        /*0002*/ 	.short	(.L_9 - .L_8)
.L_8:
        /*0004*/ 	.word	0x0000007c


	//----- nvinfo : EIATTR_KPARAM_INFO
	.align		4
.L_9:
        /*0008*/ 	.byte	0x04, 0x17
        /*000a*/ 	.short	(.L_11 - .L_10)
.L_10:
        /*000c*/ 	.word	0x00000000
        /*0010*/ 	.short	0x000b
        /*0012*/ 	.short	0x0058
        /*0014*/ 	.byte	0x00, 0xf0, 0x11, 0x00


	//----- nvinfo : EIATTR_KPARAM_INFO
	.align		4
.L_11:
        /*0018*/ 	.byte	0x04, 0x17
        /*001a*/ 	.short	(.L_13 - .L_12)
.L_12:
        /*001c*/ 	.word	0x00000000
        /*0020*/ 	.short	0x000a
        /*0022*/ 	.short	0x0050
        /*0024*/ 	.byte	0x00, 0xf4, 0x21, 0x00


	//----- nvinfo : EIATTR_KPARAM_INFO
	.align		4
.L_13:
        /*0028*/ 	.byte	0x04, 0x17
        /*002a*/ 	.short	(.L_15 - .L_14)
.L_14:
        /*002c*/ 	.word	0x00000000
        /*0030*/ 	.short	0x0009
        /*0032*/ 	.short	0x0048
        /*0034*/ 	.byte	0x00, 0xf4, 0x21, 0x00


	//----- nvinfo : EIATTR_KPARAM_INFO
	.align		4
.L_15:
        /*0038*/ 	.byte	0x04, 0x17
        /*003a*/ 	.short	(.L_17 - .L_16)
.L_16:
        /*003c*/ 	.word	0x00000000
        /*0040*/ 	.short	0x0008
        /*0042*/ 	.short	0x0040
        /*0044*/ 	.byte	0x00, 0xf4, 0x21, 0x00


	//----- nvinfo : EIATTR_KPARAM_INFO
	.align		4
.L_17:
        /*0048*/ 	.byte	0x04, 0x17
        /*004a*/ 	.short	(.L_19 - .L_18)
.L_18:
        /*004c*/ 	.word	0x00000000
        /*0050*/ 	.short	0x0007
        /*0052*/ 	.short	0x0038
        /*0054*/ 	.byte	0x00, 0xf4, 0x21, 0x00


	//----- nvinfo : EIATTR_KPARAM_INFO
	.align		4
.L_19:
        /*0058*/ 	.byte	0x04, 0x17
        /*005a*/ 	.short	(.L_21 - .L_20)
.L_20:
        /*005c*/ 	.word	0x00000000
        /*0060*/ 	.short	0x0006
        /*0062*/ 	.short	0x0030
        /*0064*/ 	.byte	0x00, 0xf4, 0x21, 0x00


	//----- nvinfo : EIATTR_KPARAM_INFO
	.align		4
.L_21:
        /*0068*/ 	.byte	0x04, 0x17
        /*006a*/ 	.short	(.L_23 - .L_22)
.L_22:
        /*006c*/ 	.word	0x00000000
        /*0070*/ 	.short	0x0005
        /*0072*/ 	.short	0x0028
        /*0074*/ 	.byte	0x00, 0xf4, 0x21, 0x00


	//----- nvinfo : EIATTR_KPARAM_INFO
	.align		4
.L_23:
        /*0078*/ 	.byte	0x04, 0x17
        /*007a*/ 	.short	(.L_25 - .L_24)
.L_24:
        /*007c*/ 	.word	0x00000000
        /*0080*/ 	.short	0x0004
        /*0082*/ 	.short	0x0020
        /*0084*/ 	.byte	0x00, 0xf4, 0x21, 0x00


	//----- nvinfo : EIATTR_KPARAM_INFO
	.align		4
.L_25:
        /*0088*/ 	.byte	0x04, 0x17
        /*008a*/ 	.short	(.L_27 - .L_26)
.L_26:
        /*008c*/ 	.word	0x00000000
        /*0090*/ 	.short	0x0003
        /*0092*/ 	.short	0x0018
        /*0094*/ 	.byte	0x00, 0xf4, 0x21, 0x00


	//----- nvinfo : EIATTR_KPARAM_INFO
	.align		4
.L_27:
        /*0098*/ 	.byte	0x04, 0x17
        /*009a*/ 	.short	(.L_29 - .L_28)
.L_28:
        /*009c*/ 	.word	0x00000000
        /*00a0*/ 	.short	0x0002
        /*00a2*/ 	.short	0x0010
        /*00a4*/ 	.byte	0x00, 0xf4, 0x21, 0x00


	//----- nvinfo : EIATTR_KPARAM_INFO
	.align		4
.L_29:
        /*00a8*/ 	.byte	0x04, 0x17
        /*00aa*/ 	.short	(.L_31 - .L_30)
.L_30:
        /*00ac*/ 	.word	0x00000000
        /*00b0*/ 	.short	0x0001
        /*00b2*/ 	.short	0x0008
        /*00b4*/ 	.byte	0x00, 0xf4, 0x21, 0x00


	//----- nvinfo : EIATTR_KPARAM_INFO
	.align		4
.L_31:
        /*00b8*/ 	.byte	0x04, 0x17
        /*00ba*/ 	.short	(.L_33 - .L_32)
.L_32:
        /*00bc*/ 	.word	0x00000000
        /*00c0*/ 	.short	0x0000
        /*00c2*/ 	.short	0x0000
        /*00c4*/ 	.byte	0x00, 0xf4, 0x21, 0x00


	//----- nvinfo : EIATTR_SPARSE_MMA_MASK
	.align		4
.L_33:
        /*00c8*/ 	.byte	0x03, 0x50
        /*00ca*/ 	.short	0x0000


	//----- nvinfo : EIATTR_MAXREG_COUNT
	.align		4
        /*00cc*/ 	.byte	0x03, 0x1b
        /*00ce*/ 	.short	0x00ff


	//----- nvinfo : EIATTR_EXIT_INSTR_OFFSETS
	.align		4
        /*00d0*/ 	.byte	0x04, 0x1c
        /*00d2*/ 	.short	(.L_35 - .L_34)


	//   ....[0]....
.L_34:
        /*00d4*/ 	.word	0x00000970


	//----- nvinfo : EIATTR_REQNTID
	.align		4
.L_35:
        /*00d8*/ 	.byte	0x04, 0x10
        /*00da*/ 	.short	(.L_37 - .L_36)
.L_36:
        /*00dc*/ 	.word	0x00000100
        /*00e0*/ 	.word	0x00000001
        /*00e4*/ 	.word	0x00000001


	//----- nvinfo : EIATTR_CBANK_PARAM_SIZE
	.align		4
.L_37:
        /*00e8*/ 	.byte	0x03, 0x19
        /*00ea*/ 	.short	0x005c


	//----- nvinfo : EIATTR_PARAM_CBANK
	.align		4
        /*00ec*/ 	.byte	0x04, 0x0a
        /*00ee*/ 	.short	(.L_39 - .L_38)
	.align		4
.L_38:
        /*00f0*/ 	.word	index@(.nv.constant0.triton_poi_fused__unsafe_index_add_convolution_mul_sub_9)
        /*00f4*/ 	.short	0x0210
        /*00f6*/ 	.short	0x005c


	//----- nvinfo : EIATTR_SW_WAR
	.align		4
.L_39:
        /*00f8*/ 	.byte	0x04, 0x36
        /*00fa*/ 	.short	(.L_41 - .L_40)
.L_40:
        /*00fc*/ 	.word	0x00000008
.L_41:


//--------------------- .nv.callgraph             --------------------------
	.section	.nv.callgraph,"",@"SHT_CUDA_CALLGRAPH"
	.align	4
	.sectionentsize	8
	.align		4
        /*0000*/ 	.word	0x00000000
	.align		4
        /*0004*/ 	.word	0xffffffff
	.align		4
        /*0008*/ 	.word	0x00000000
	.align		4
        /*000c*/ 	.word	0xfffffffe
	.align		4
        /*0010*/ 	.word	0x00000000
	.align		4
        /*0014*/ 	.word	0xfffffffd
	.align		4
        /*0018*/ 	.word	0x00000000
	.align		4
        /*001c*/ 	.word	0xfffffffc


//--------------------- .text.triton_poi_fused__unsafe_index_add_convolution_mul_sub_9 --------------------------
	.section	.text.triton_poi_fused__unsafe_index_add_convolution_mul_sub_9,"ax",@progbits
	.align	128
        .global         triton_poi_fused__unsafe_index_add_convolution_mul_sub_9
        .type           triton_poi_fused__unsafe_index_add_convolution_mul_sub_9,@function
        .size           triton_poi_fused__unsafe_index_add_convolution_mul_sub_9,(.L_x_1 - triton_poi_fused__unsafe_index_add_convolution_mul_sub_9)
        .other          triton_poi_fused__unsafe_index_add_convolution_mul_sub_9,@"STO_CUDA_ENTRY STV_DEFAULT"
triton_poi_fused__unsafe_index_add_convolution_mul_sub_9:
.text.triton_poi_fused__unsafe_index_add_convolution_mul_sub_9:
[----:B------:R-:W-:Y:S01]  /*0000*/  LDC R1, c[0x0][0x28] ;  /* 0x00000a00ff017b82 */ /* 0x000fe20000000800 */
[----:B------:R-:W1:Y:S07]  /*0010*/  S2R R2, SR_TID.X ;  /* 0x0000000000027919 */ /* 0x000e6e0000002100 */
[----:B------:R-:W2:Y:S01]  /*0020*/  LDC.64 R12, c[0x0][0x220] ;  /* 0x00008800ff0c7b82 */ /* 0x000ea20000000a00 */
[----:B------:R-:W-:Y:S01]  /*0030*/  ULDC.64 UR4, c[0x0][0x208] ;  /* 0x0000820000047ab9 */ /* 0x000fe20000000a00 */
[----:B------:R-:W-:Y:S01]  /*0040*/  ULDC.64 UR6, c[0x0][0x228] ;  /* 0x00008a0000067ab9 */ /* 0x000fe20000000a00 */
[----:B------:R-:W3:Y:S05]  /*0050*/  S2R R0, SR_CTAID.X ;  /* 0x0000000000007919 */ /* 0x000eea0000002500 */
[----:B------:R-:W4:Y:S08]  /*0060*/  LDC.64 R10, c[0x0][0x218] ;  /* 0x00008600ff0a7b82 */ /* 0x000f300000000a00 */
[----:B------:R-:W5:Y:S01]  /*0070*/  LDC.64 R8, c[0x0][0x248] ;  /* 0x00009200ff087b82 */ /* 0x000f620000000a00 */
[----:B-1----:R-:W-:-:S04]  /*0080*/  SHF.L.U32 R2, R2, 0x1, RZ ;  /* 0x0000000102027819 */ /* 0x002fc800000006ff */
[----:B------:R-:W-:-:S04]  /*0090*/  LOP3.LUT R5, R2, 0x1fe, RZ, 0xc0, !PT ;  /* 0x000001fe02057812 */ /* 0x000fc800078ec0ff */
[----:B---3--:R-:W-:-:S04]  /*00a0*/  LEA R5, R0, R5, 0x9 ;  /* 0x0000000500057211 */ /* 0x008fc800078e48ff */
[----:B------:R-:W-:-:S04]  /*00b0*/  SHF.R.S32.HI R2, RZ, 0x1f, R5 ;  /* 0x0000001fff027819 */ /* 0x000fc80000011405 */
[----:B------:R-:W-:-:S04]  /*00c0*/  LEA.HI R3, R2, R5, RZ, 0x6 ;  /* 0x0000000502037211 */ /* 0x000fc800078f30ff */
[----:B------:R-:W-:Y:S02]  /*00d0*/  LOP3.LUT R2, R3, 0xffffffc0, RZ, 0xc0, !PT ;  /* 0xffffffc003027812 */ /* 0x000fe400078ec0ff */
[----:B------:R-:W-:Y:S02]  /*00e0*/  SHF.R.S32.HI R3, RZ, 0x6, R3 ;  /* 0x00000006ff037819 */ /* 0x000fe40000011403 */
[----:B------:R-:W-:Y:S02]  /*00f0*/  IADD3 R2, R5, -R2, RZ ;  /* 0x8000000205027210 */ /* 0x000fe40007ffe0ff */
[----:B------:R-:W-:-:S03]  /*0100*/  LEA.HI R4, R3, R3, RZ, 0x6 ;  /* 0x0000000303047211 */ /* 0x000fc600078f30ff */
[----:B--2---:R-:W-:Y:S01]  /*0110*/  IMAD.WIDE R12, R2, 0x8, R12 ;  /* 0x00000008020c7825 */ /* 0x004fe200078e020c */
[----:B------:R-:W-:-:S05]  /*0120*/  LOP3.LUT R4, R4, 0xffffffc0, RZ, 0xc0, !PT ;  /* 0xffffffc004047812 */ /* 0x000fca00078ec0ff */
[----:B------:R-:W2:Y:S01]  /*0130*/  LDG.E.EL.128 R12, desc[UR4][R12.64] ;  /* 0x000000040c0c7981 */ /* 0x000ea2000c2e1d00 */
[----:B------:R-:W-:-:S04]  /*0140*/  IMAD.IADD R7, R3, 0x1, -R4 ;  /* 0x0000000103077824 */ /* 0x000fc800078e0a04 */
[----:B----4-:R-:W-:-:S04]  /*0150*/  IMAD.WIDE R20, R7, 0x8, R10 ;  /* 0x0000000807147825 */ /* 0x010fc800078e020a */
[----:B-----5:R-:W-:Y:S02]  /*0160*/  IMAD.WIDE R16, R7, 0x8, R8 ;  /* 0x0000000807107825 */ /* 0x020fe400078e0208 */
[----:B------:R-:W1:Y:S01]  /*0170*/  LDC.64 R8, c[0x0][0x238] ;  /* 0x00008e00ff087b82 */ /* 0x000e620000000a00 */
[----:B------:R-:W3:Y:S04]  /*0180*/  LDG.E.EL.64 R20, desc[UR4][R20.64] ;  /* 0x0000000414147981 */ /* 0x000ee8000c2e1b00 */
[----:B------:R-:W4:Y:S01]  /*0190*/  LDG.E.EL.64 R16, desc[UR4][R16.64] ;  /* 0x0000000410107981 */ /* 0x000f22000c2e1b00 */
[----:B-1----:R-:W-:-:S06]  /*01a0*/  IMAD.WIDE R8, R2, 0x8, R8 ;  /* 0x0000000802087825 */ /* 0x002fcc00078e0208 */
[----:B------:R-:W5:Y:S01]  /*01b0*/  LDG.E.EL.128 R8, desc[UR4][R8.64] ;  /* 0x0000000408087981 */ /* 0x000f62000c2e1d00 */
[----:B------:R-:W-:-:S04]  /*01c0*/  SHF.R.S32.HI R0, RZ, 0x16, R0 ;  /* 0x00000016ff007819 */ /* 0x000fc80000011400 */
[----:B------:R-:W-:-:S04]  /*01d0*/  SGXT R0, R0, 0x1 ;  /* 0x000000010000781a */ /* 0x000fc80000000200 */
[----:B------:R-:W-:Y:S02]  /*01e0*/  LEA.HI R0, R0, R5, RZ, 0xc ;  /* 0x0000000500007211 */ /* 0x000fe400078f60ff */
[----:B--2---:R-:W-:Y:S02]  /*01f0*/  IADD3 R3, P1, R12, 0x9, RZ ;  /* 0x000000090c037810 */ /* 0x004fe40007f3e0ff */
[----:B------:R-:W-:Y:S02]  /*0200*/  ISETP.GE.AND P0, PT, R13, RZ, PT ;  /* 0x000000ff0d00720c */ /* 0x000fe40003f06270 */
[----:B------:R-:W-:Y:S02]  /*0210*/  IADD3.X R19, RZ, R13, RZ, P1, !PT ;  /* 0x0000000dff137210 */ /* 0x000fe40000ffe4ff */
[----:B------:R-:W-:Y:S02]  /*0220*/  SEL R6, R3, R12, !P0 ;  /* 0x0000000c03067207 */ /* 0x000fe40004000000 */
[----:B------:R-:W-:-:S02]  /*0230*/  IADD3 R3, P1, R14, 0x9, RZ ;  /* 0x000000090e037810 */ /* 0x000fc40007f3e0ff */
[----:B------:R-:W-:Y:S02]  /*0240*/  SEL R19, R19, R13, !P0 ;  /* 0x0000000d13137207 */ /* 0x000fe40004000000 */
[----:B------:R-:W-:Y:S02]  /*0250*/  IADD3.X R23, RZ, R15, RZ, P1, !PT ;  /* 0x0000000fff177210 */ /* 0x000fe40000ffe4ff */
[C---:B------:R-:W-:Y:S02]  /*0260*/  LEA R18, P1, R6.reuse, UR6, 0x2 ;  /* 0x0000000606127c11 */ /* 0x040fe4000f8210ff */
[----:B------:R-:W-:Y:S02]  /*0270*/  ISETP.GE.AND P0, PT, R15, RZ, PT ;  /* 0x000000ff0f00720c */ /* 0x000fe40003f06270 */
[----:B------:R-:W-:Y:S02]  /*0280*/  LEA.HI.X R19, R6, UR7, R19, 0x2, P1 ;  /* 0x0000000706137c11 */ /* 0x000fe400088f1413 */
[----:B---3--:R-:W-:-:S02]  /*0290*/  IADD3 R25, P1, R20, 0x9, RZ ;  /* 0x0000000914197810 */ /* 0x008fc40007f3e0ff */
[----:B------:R-:W-:Y:S02]  /*02a0*/  SEL R3, R3, R14, !P0 ;  /* 0x0000000e03037207 */ /* 0x000fe40004000000 */
[----:B------:R-:W-:Y:S01]  /*02b0*/  SEL R4, R23, R15, !P0 ;  /* 0x0000000f17047207 */ /* 0x000fe20004000000 */
[----:B------:R-:W-:Y:S01]  /*02c0*/  IMAD.X R27, RZ, RZ, R21, P1 ;  /* 0x000000ffff1b7224 */ /* 0x000fe200008e0615 */
[----:B------:R-:W-:Y:S02]  /*02d0*/  LEA R14, P2, R3, UR6, 0x2 ;  /* 0x00000006030e7c11 */ /* 0x000fe4000f8410ff */
[----:B------:R-:W-:Y:S02]  /*02e0*/  ISETP.GE.AND P0, PT, R21, RZ, PT ;  /* 0x000000ff1500720c */ /* 0x000fe40003f06270 */
[----:B------:R-:W-:Y:S02]  /*02f0*/  LEA.HI.X R15, R3, UR7, R4, 0x2, P2 ;  /* 0x00000007030f7c11 */ /* 0x000fe400090f1404 */
[----:B------:R-:W-:-:S02]  /*0300*/  SHF.R.S32.HI R13, RZ, 0xc, R0 ;  /* 0x0000000cff0d7819 */ /* 0x000fc40000011400 */
[----:B------:R-:W-:Y:S02]  /*0310*/  SEL R12, R25, R20, !P0 ;  /* 0x00000014190c7207 */ /* 0x000fe40004000000 */
[----:B------:R-:W-:Y:S01]  /*0320*/  SEL R4, R27, R21, !P0 ;  /* 0x000000151b047207 */ /* 0x000fe20004000000 */
[----:B------:R-:W-:Y:S01]  /*0330*/  IMAD.HI R0, R13, 0x2aaaaaab, RZ ;  /* 0x2aaaaaab0d007827 */ /* 0x000fe200078e02ff */
[----:B----4-:R-:W-:Y:S02]  /*0340*/  IADD3 R23, P1, R16, 0x9, RZ ;  /* 0x0000000910177810 */ /* 0x010fe40007f3e0ff */
[----:B------:R-:W-:Y:S01]  /*0350*/  ISETP.GE.AND P0, PT, R17, RZ, PT ;  /* 0x000000ff1100720c */ /* 0x000fe20003f06270 */
[----:B------:R-:W-:Y:S01]  /*0360*/  IMAD R4, R4, 0x24, RZ ;  /* 0x0000002404047824 */ /* 0x000fe200078e02ff */
[----:B------:R-:W-:Y:S01]  /*0370*/  SHF.R.U32.HI R3, RZ, 0x1, R0 ;  /* 0x00000001ff037819 */ /* 0x000fe20000011600 */
[----:B------:R-:W-:Y:S01]  /*0380*/  IMAD.WIDE.U32 R20, R12, 0x24, R18 ;  /* 0x000000240c147825 */ /* 0x000fe200078e0012 */
[----:B------:R-:W-:-:S02]  /*0390*/  SEL R6, R23, R16, !P0 ;  /* 0x0000001017067207 */ /* 0x000fc40004000000 */
[----:B------:R-:W-:Y:S01]  /*03a0*/  LEA.HI R0, R0, R3, RZ, 0x1 ;  /* 0x0000000300007211 */ /* 0x000fe200078f08ff */
[----:B------:R-:W-:Y:S01]  /*03b0*/  IMAD R23, R13, 0x51, RZ ;  /* 0x000000510d177824 */ /* 0x000fe200078e02ff */
[----:B------:R-:W-:Y:S01]  /*03c0*/  IADD3 R21, R21, R4, RZ ;  /* 0x0000000415157210 */ /* 0x000fe20007ffe0ff */
[----:B------:R-:W-:Y:S01]  /*03d0*/  IMAD.WIDE.U32 R18, R6, 0x24, R18 ;  /* 0x0000002406127825 */ /* 0x000fe200078e0012 */
[----:B------:R-:W-:-:S03]  /*03e0*/  IADD3.X R25, RZ, R17, RZ, P1, !PT ;  /* 0x00000011ff197210 */ /* 0x000fc60000ffe4ff */
[----:B------:R-:W-:Y:S01]  /*03f0*/  IMAD.WIDE R20, R23, 0x4, R20 ;  /* 0x0000000417147825 */ /* 0x000fe200078e0214 */
[----:B-----5:R-:W-:Y:S02]  /*0400*/  IADD3 R29, P2, R8, 0x9, RZ ;  /* 0x00000009081d7810 */ /* 0x020fe40007f5e0ff */
[----:B------:R-:W-:Y:S01]  /*0410*/  SEL R3, R25, R17, !P0 ;  /* 0x0000001119037207 */ /* 0x000fe20004000000 */
[----:B------:R-:W-:Y:S01]  /*0420*/  IMAD R13, R0, -0xc, R13 ;  /* 0xfffffff4000d7824 */ /* 0x000fe200078e020d */
[----:B------:R-:W-:Y:S01]  /*0430*/  ISETP.GE.AND P1, PT, R9, RZ, PT ;  /* 0x000000ff0900720c */ /* 0x000fe20003f26270 */
[----:B------:R1:W2:Y:S01]  /*0440*/  LDG.E.EL R0, desc[UR4][R20.64] ;  /* 0x0000000414007981 */ /* 0x0002a2000c2e1900 */
[----:B------:R-:W-:Y:S01]  /*0450*/  IADD3.X R31, RZ, R9, RZ, P2, !PT ;  /* 0x00000009ff1f7210 */ /* 0x000fe200017fe4ff */
[----:B------:R-:W-:Y:S01]  /*0460*/  IMAD.WIDE.U32 R16, R12, 0x24, R14 ;  /* 0x000000240c107825 */ /* 0x000fe200078e000e */
[----:B------:R-:W-:Y:S02]  /*0470*/  IADD3 R25, P0, R10, 0x9, RZ ;  /* 0x000000090a197810 */ /* 0x000fe40007f1e0ff */
[----:B------:R-:W-:Y:S01]  /*0480*/  ISETP.GE.AND P2, PT, R11, RZ, PT ;  /* 0x000000ff0b00720c */ /* 0x000fe20003f46270 */
[----:B------:R-:W-:Y:S01]  /*0490*/  IMAD R3, R3, 0x24, RZ ;  /* 0x0000002403037824 */ /* 0x000fe200078e02ff */
[----:B-1----:R-:W1:Y:S01]  /*04a0*/  LDC.64 R20, c[0x0][0x230] ;  /* 0x00008c00ff147b82 */ /* 0x002e620000000a00 */
[----:B------:R-:W-:-:S02]  /*04b0*/  SEL R22, R29, R8, !P1 ;  /* 0x000000081d167207 */ /* 0x000fc40004800000 */
[----:B------:R-:W-:Y:S01]  /*04c0*/  SEL R9, R31, R9, !P1 ;  /* 0x000000091f097207 */ /* 0x000fe20004800000 */
[----:B------:R-:W-:Y:S01]  /*04d0*/  IMAD.WIDE.U32 R14, R6, 0x24, R14 ;  /* 0x00000024060e7825 */ /* 0x000fe200078e000e */
[----:B------:R-:W-:Y:S02]  /*04e0*/  IADD3.X R27, RZ, R11, RZ, P0, !PT ;  /* 0x0000000bff1b7210 */ /* 0x000fe400007fe4ff */
[----:B------:R-:W-:Y:S01]  /*04f0*/  SEL R24, R25, R10, !P2 ;  /* 0x0000000a19187207 */ /* 0x000fe20005000000 */
[----:B------:R-:W3:Y:S01]  /*0500*/  LDC.64 R28, c[0x0][0x240] ;  /* 0x00009000ff1c7b82 */ /* 0x000ee20000000a00 */
[----:B------:R-:W-:Y:S01]  /*0510*/  LEA R10, P0, R22, UR6, 0x2 ;  /* 0x00000006160a7c11 */ /* 0x000fe2000f8010ff */
[----:B------:R-:W-:Y:S01]  /*0520*/  IMAD.IADD R19, R19, 0x1, R3 ;  /* 0x0000000113137824 */ /* 0x000fe200078e0203 */
[----:B------:R-:W-:Y:S02]  /*0530*/  SEL R25, R27, R11, !P2 ;  /* 0x0000000b1b197207 */ /* 0x000fe40005000000 */
[----:B------:R-:W-:-:S02]  /*0540*/  LEA R8, P1, R24, UR6, 0x2 ;  /* 0x0000000618087c11 */ /* 0x000fc4000f8210ff */
[----:B------:R-:W-:Y:S01]  /*0550*/  LEA.HI.X R11, R22, UR7, R9, 0x2, P0 ;  /* 0x00000007160b7c11 */ /* 0x000fe200080f1409 */
[----:B------:R-:W4:Y:S01]  /*0560*/  LDC.64 R30, c[0x0][0x250] ;  /* 0x00009400ff1e7b82 */ /* 0x000f220000000a00 */
[----:B------:R-:W-:Y:S02]  /*0570*/  LEA.HI.X R9, R24, UR7, R25, 0x2, P1 ;  /* 0x0000000718097c11 */ /* 0x000fe400088f1419 */
[----:B------:R-:W-:Y:S01]  /*0580*/  IADD3 R17, R4, R17, RZ ;  /* 0x0000001104117210 */ /* 0x000fe20007ffe0ff */
[----:B------:R-:W-:-:S04]  /*0590*/  IMAD.WIDE.U32 R24, R12, 0x24, R10 ;  /* 0x000000240c187825 */ /* 0x000fc800078e000a */
[----:B------:R-:W-:-:S04]  /*05a0*/  IMAD.WIDE.U32 R26, R12, 0x24, R8 ;  /* 0x000000240c1a7825 */ /* 0x000fc800078e0008 */
[----:B------:R-:W-:-:S04]  /*05b0*/  IMAD.WIDE.U32 R10, R6, 0x24, R10 ;  /* 0x00000024060a7825 */ /* 0x000fc800078e000a */
[----:B------:R-:W-:Y:S01]  /*05c0*/  IMAD.WIDE.U32 R8, R6, 0x24, R8 ;  /* 0x0000002406087825 */ /* 0x000fe200078e0008 */
[----:B------:R-:W-:Y:S02]  /*05d0*/  IADD3 R15, R3, R15, RZ ;  /* 0x0000000f030f7210 */ /* 0x000fe40007ffe0ff */
[----:B------:R-:W-:Y:S01]  /*05e0*/  IADD3 R11, R3, R11, RZ ;  /* 0x0000000b030b7210 */ /* 0x000fe20007ffe0ff */
[----:B-1----:R-:W-:Y:S01]  /*05f0*/  IMAD.WIDE R20, R13, 0x4, R20 ;  /* 0x000000040d147825 */ /* 0x002fe200078e0214 */
[----:B------:R-:W-:Y:S02]  /*0600*/  IADD3 R27, R4, R27, RZ ;  /* 0x0000001b041b7210 */ /* 0x000fe40007ffe0ff */
[----:B------:R-:W-:Y:S01]  /*0610*/  IADD3 R9, R3, R9, RZ ;  /* 0x0000000903097210 */ /* 0x000fe20007ffe0ff */
[----:B------:R-:W-:Y:S01]  /*0620*/  IMAD.IADD R25, R4, 0x1, R25 ;  /* 0x0000000104197824 */ /* 0x000fe200078e0219 */
[----:B------:R1:W2:Y:S01]  /*0630*/  LDG.E.EL R3, desc[UR4][R20.64] ;  /* 0x0000000414037981 */ /* 0x0002a2000c2e1900 */
[----:B------:R-:W-:-:S04]  /*0640*/  IMAD.WIDE R16, R23, 0x4, R16 ;  /* 0x0000000417107825 */ /* 0x000fc800078e0210 */
[C---:B------:R-:W-:Y:S02]  /*0650*/  IMAD.WIDE R18, R23.reuse, 0x4, R18 ;  /* 0x0000000417127825 */ /* 0x040fe400078e0212 */
[----:B------:R-:W5:Y:S02]  /*0660*/  LDG.E.EL R16, desc[UR4][R16.64] ;  /* 0x0000000410107981 */ /* 0x000f64000c2e1900 */
[C---:B------:R-:W-:Y:S01]  /*0670*/  IMAD.WIDE R14, R23.reuse, 0x4, R14 ;  /* 0x00000004170e7825 */ /* 0x040fe200078e020e */
[----:B-1----:R-:W1:Y:S01]  /*0680*/  LDC.64 R20, c[0x0][0x258] ;  /* 0x00009600ff147b82 */ /* 0x002e620000000a00 */
[----:B------:R-:W5:Y:S02]  /*0690*/  LDG.E.EL R18, desc[UR4][R18.64] ;  /* 0x0000000412127981 */ /* 0x000f64000c2e1900 */
[C---:B------:R-:W-:Y:S02]  /*06a0*/  IMAD.WIDE R24, R23.reuse, 0x4, R24 ;  /* 0x0000000417187825 */ /* 0x040fe400078e0218 */
[----:B------:R-:W5:Y:S02]  /*06b0*/  LDG.E.EL R14, desc[UR4][R14.64] ;  /* 0x000000040e0e7981 */ /* 0x000f64000c2e1900 */
[----:B------:R-:W-:-:S02]  /*06c0*/  IMAD.WIDE R10, R23, 0x4, R10 ;  /* 0x00000004170a7825 */ /* 0x000fc400078e020a */
[----:B------:R-:W5:Y:S02]  /*06d0*/  LDG.E.EL R24, desc[UR4][R24.64] ;  /* 0x0000000418187981 */ /* 0x000f64000c2e1900 */
[C---:B------:R-:W-:Y:S02]  /*06e0*/  IMAD.WIDE R26, R23.reuse, 0x4, R26 ;  /* 0x00000004171a7825 */ /* 0x040fe400078e021a */
[----:B------:R2:W5:Y:S02]  /*06f0*/  LDG.E.EL R10, desc[UR4][R10.64] ;  /* 0x000000040a0a7981 */ /* 0x000564000c2e1900 */
[----:B------:R-:W-:Y:S02]  /*0700*/  IMAD.WIDE R8, R23, 0x4, R8 ;  /* 0x0000000417087825 */ /* 0x000fe400078e0208 */
[----:B------:R-:W1:Y:S01]  /*0710*/  LDC.64 R22, c[0x0][0x260] ;  /* 0x00009800ff167b82 */ /* 0x000e620000000a00 */
[----:B------:R-:W5:Y:S01]  /*0720*/  LDG.E.EL R26, desc[UR4][R26.64] ;  /* 0x000000041a1a7981 */ /* 0x000f62000c2e1900 */
[----:B---3--:R-:W-:-:S03]  /*0730*/  IMAD.WIDE R28, R2, 0x4, R28 ;  /* 0x00000004021c7825 */ /* 0x008fc600078e021c */
[----:B------:R3:W5:Y:S01]  /*0740*/  LDG.E.EL R8, desc[UR4][R8.64] ;  /* 0x0000000408087981 */ /* 0x000762000c2e1900 */
[----:B----4-:R-:W-:Y:S02]  /*0750*/  IMAD.WIDE R30, R7, 0x4, R30 ;  /* 0x00000004071e7825 */ /* 0x010fe400078e021e */
[----:B------:R-:W4:Y:S01]  /*0760*/  LDC.64 R6, c[0x0][0x210] ;  /* 0x00008400ff067b82 */ /* 0x000f220000000a00 */
[----:B------:R-:W5:Y:S01]  /*0770*/  LDG.E.EL.64 R28, desc[UR4][R28.64] ;  /* 0x000000041c1c7981 */ /* 0x000f62000c2e1b00 */
[----:B-1----:R-:W-:-:S03]  /*0780*/  IMAD.WIDE R20, R5, 0x4, R20 ;  /* 0x0000000405147825 */ /* 0x002fc600078e0214 */
[----:B------:R-:W5:Y:S04]  /*0790*/  LDG.E.EL R30, desc[UR4][R30.64] ;  /* 0x000000041e1e7981 */ /* 0x000f68000c2e1900 */
[----:B------:R-:W5:Y:S01]  /*07a0*/  LDG.E.64 R20, desc[UR4][R20.64] ;  /* 0x0000000414147981 */ /* 0x000f62000c1e1b00 */
[----:B0-----:R-:W-:-:S06]  /*07b0*/  IMAD.WIDE R22, R13, 0x4, R22 ;  /* 0x000000040d167825 */ /* 0x001fcc00078e0216 */
[----:B------:R-:W5:Y:S01]  /*07c0*/  LDG.E.EL R22, desc[UR4][R22.64] ;  /* 0x0000000416167981 */ /* 0x000f62000c2e1900 */
[----:B----4-:R-:W-:-:S04]  /*07d0*/  IMAD.WIDE R6, R5, 0x4, R6 ;  /* 0x0000000405067825 */ /* 0x010fc800078e0206 */
[C---:B--2---:R-:W-:Y:S01]  /*07e0*/  FADD R11, R3.reuse, R0 ;  /* 0x00000000030b7221 */ /* 0x044fe20000000000 */
[C---:B-----5:R-:W-:Y:S01]  /*07f0*/  FADD R16, R3.reuse, R16 ;  /* 0x0000001003107221 */ /* 0x060fe20000000000 */
[C---:B---3--:R-:W-:Y:S01]  /*0800*/  FADD R9, R3.reuse, R18 ;  /* 0x0000001203097221 */ /* 0x048fe20000000000 */
[C---:B------:R-:W-:Y:S01]  /*0810*/  FADD R14, R3.reuse, R14 ;  /* 0x0000000e030e7221 */ /* 0x040fe20000000000 */
[C---:B------:R-:W-:Y:S01]  /*0820*/  FADD R24, R3.reuse, R24 ;  /* 0x0000001803187221 */ /* 0x040fe20000000000 */
[C---:B------:R-:W-:Y:S01]  /*0830*/  FADD R10, R3.reuse, R10 ;  /* 0x0000000a030a7221 */ /* 0x040fe20000000000 */
[C---:B------:R-:W-:Y:S01]  /*0840*/  FADD R13, R3.reuse, R26 ;  /* 0x0000001a030d7221 */ /* 0x040fe20000000000 */
[----:B------:R-:W-:Y:S01]  /*0850*/  FADD R3, R3, R8 ;  /* 0x0000000803037221 */ /* 0x000fe20000000000 */
[----:B------:R-:W-:Y:S01]  /*0860*/  FADD R24, -R11, R24 ;  /* 0x000000180b187221 */ /* 0x000fe20000000100 */
[----:B------:R-:W-:Y:S01]  /*0870*/  FADD R10, -R9, R10 ;  /* 0x0000000a090a7221 */ /* 0x000fe20000000100 */
[----:B------:R-:W-:Y:S01]  /*0880*/  FADD R13, -R16, R13 ;  /* 0x0000000d100d7221 */ /* 0x000fe20000000100 */
[----:B------:R-:W-:Y:S01]  /*0890*/  FADD R3, -R14, R3 ;  /* 0x000000030e037221 */ /* 0x000fe20000000100 */
[C---:B------:R-:W-:Y:S01]  /*08a0*/  FFMA R11, R28.reuse, R24, R11 ;  /* 0x000000181c0b7223 */ /* 0x040fe2000000000b */
[----:B------:R-:W-:Y:S01]  /*08b0*/  FFMA R10, R28, R10, R9 ;  /* 0x0000000a1c0a7223 */ /* 0x000fe20000000009 */
[C---:B------:R-:W-:Y:S01]  /*08c0*/  FFMA R13, R29.reuse, R13, R16 ;  /* 0x0000000d1d0d7223 */ /* 0x040fe20000000010 */
[----:B------:R-:W-:-:S02]  /*08d0*/  FFMA R14, R29, R3, R14 ;  /* 0x000000031d0e7223 */ /* 0x000fc4000000000e */
[----:B------:R-:W-:Y:S02]  /*08e0*/  FADD R10, -R11, R10 ;  /* 0x0000000a0b0a7221 */ /* 0x000fe40000000100 */
[----:B------:R-:W-:Y:S02]  /*08f0*/  FADD R14, -R13, R14 ;  /* 0x0000000e0d0e7221 */ /* 0x000fe40000000100 */
[C---:B------:R-:W-:Y:S02]  /*0900*/  FFMA R10, R30.reuse, R10, R11 ;  /* 0x0000000a1e0a7223 */ /* 0x040fe4000000000b */
[----:B------:R-:W-:Y:S01]  /*0910*/  FFMA R14, R30, R14, R13 ;  /* 0x0000000e1e0e7223 */ /* 0x000fe2000000000d */
[--C-:B------:R-:W-:Y:S01]  /*0920*/  FADD R3, R20, R22.reuse ;  /* 0x0000001614037221 */ /* 0x100fe20000000000 */
[----:B------:R-:W-:-:S03]  /*0930*/  FADD R21, R21, R22 ;  /* 0x0000001615157221 */ /* 0x000fc60000000000 */
[----:B------:R-:W-:Y:S01]  /*0940*/  FADD R10, R10, R3 ;  /* 0x000000030a0a7221 */ /* 0x000fe20000000000 */
[----:B------:R-:W-:-:S05]  /*0950*/  FADD R11, R14, R21 ;  /* 0x000000150e0b7221 */ /* 0x000fca0000000000 */
[----:B------:R-:W-:Y:S01]  /*0960*/  STG.E.64 desc[UR4][R6.64], R10 ;  /* 0x0000000a06007986 */ /* 0x000fe2000c101b04 */
[----:B------:R-:W-:Y:S05]  /*0970*/  EXIT ;  /* 0x000000000000794d */ /* 0x000fea0003800000 */
.L_x_0:
[----:B------:R-:W-:-:S00]  /*0980*/  BRA `(.L_x_0) ;  /* 0xfffffffc00fc7947 */ /* 0x000fc0000383ffff */
[----:B------:R-:W-:-:S00]  /*0990*/  NOP ;  /* 0x0000000000007918 */ /* 0x000fc00000000000 */
        /* <DEDUP_REMOVED lines=14> */
.L_x_1:


//--------------------- .nv.constant0.triton_poi_fused__unsafe_index_add_convolution_mul_sub_9 --------------------------
	.section	.nv.constant0.triton_poi_fused__unsafe_index_add_convolution_mul_sub_9,"a",@progbits
	.sectionflags	@""
	.align	4
.nv.constant0.triton_poi_fused__unsafe_index_add_convolution_mul_sub_9:
	.zero		620
